//
// Generated by NVIDIA NVVM Compiler
//
// Compiler Build ID: CL-36424714
// Cuda compilation tools, release 13.0, V13.0.88
// Based on NVVM 20.0.0
//

.version 9.0
.target sm_100
.address_size 64

	// .globl	cuda_onesided_unitvar_tnorm

.visible .entry cuda_onesided_unitvar_tnorm(
	.param .u32 cuda_onesided_unitvar_tnorm_param_0,
	.param .u64 .ptr .align 1 cuda_onesided_unitvar_tnorm_param_1,
	.param .u64 .ptr .align 1 cuda_onesided_unitvar_tnorm_param_2,
	.param .u64 .ptr .align 1 cuda_onesided_unitvar_tnorm_param_3
)
{
	.reg .pred 	%p<13>;
	.reg .b32 	%r<9>;
	.reg .b32 	%f<117>;
	.reg .b64 	%rd<12>;

	ld.param.u32 	%r2, [cuda_onesided_unitvar_tnorm_param_0];
	ld.param.u64 	%rd2, [cuda_onesided_unitvar_tnorm_param_1];
	ld.param.u64 	%rd3, [cuda_onesided_unitvar_tnorm_param_2];
	ld.param.u64 	%rd4, [cuda_onesided_unitvar_tnorm_param_3];
	mov.u32 	%r3, %ctaid.x;
	mov.u32 	%r4, %ntid.x;
	mov.u32 	%r5, %tid.x;
	mad.lo.s32 	%r1, %r3, %r4, %r5;
	setp.ge.s32 	%p1, %r1, %r2;
	@%p1 bra 	$L__BB0_7;
	cvta.to.global.u64 	%rd5, %rd4;
	cvta.to.global.u64 	%rd6, %rd3;
	mul.wide.s32 	%rd7, %r1, 4;
	add.s64 	%rd8, %rd5, %rd7;
	ld.global.u32 	%r6, [%rd8];
	setp.eq.s32 	%p2, %r6, 1;
	selp.f32 	%f1, 0f3F800000, 0fBF800000, %p2;
	add.s64 	%rd9, %rd6, %rd7;
	ld.global.f32 	%f2, [%rd9];
	neg.f32 	%f15, %f2;
	mul.f32 	%f16, %f1, %f15;
	abs.f32 	%f17, %f16;
	setp.gt.f32 	%p3, %f17, 0f41680000;
	mov.f32 	%f18, 0f41680000;
	copysign.f32 	%f19, %f16, %f18;
	selp.f32 	%f20, %f19, %f16, %p3;
	mov.f32 	%f21, 0fBF3504F3;
	mul.rn.f32 	%f3, %f20, %f21;
	neg.f32 	%f22, %f3;
	fma.rn.f32 	%f23, %f20, 0fBF3504F3, %f22;
	fma.rn.f32 	%f4, %f20, 0fB24FE77A, %f23;
	add.rn.f32 	%f5, %f3, %f4;
	abs.f32 	%f24, %f5;
	add.f32 	%f25, %f24, 0fC0800000;
	add.f32 	%f26, %f24, 0f40800000;
	rcp.approx.ftz.f32 	%f27, %f26;
	mul.rn.f32 	%f28, %f25, %f27;
	add.f32 	%f29, %f28, 0f3F800000;
	fma.rn.f32 	%f30, %f29, 0fC0800000, %f24;
	neg.f32 	%f31, %f28;
	fma.rn.f32 	%f32, %f31, %f24, %f30;
	fma.rn.f32 	%f33, %f27, %f32, %f28;
	fma.rn.f32 	%f34, %f33, 0f3A69A091, 0f3BE6E05B;
	fma.rn.f32 	%f35, %f34, %f33, 0fBC81FB4B;
	fma.rn.f32 	%f36, %f35, %f33, 0f3D15373B;
	fma.rn.f32 	%f37, %f36, %f33, 0fBD887C5A;
	fma.rn.f32 	%f38, %f37, %f33, 0f3DC021D5;
	fma.rn.f32 	%f39, %f38, %f33, 0fBDCED424;
	fma.rn.f32 	%f40, %f39, %f33, 0f3D8B74DE;
	fma.rn.f32 	%f41, %f40, %f33, 0f3C7BF170;
	fma.rn.f32 	%f42, %f41, %f33, 0fBE0EF8D4;
	fma.rn.f32 	%f43, %f42, %f33, 0f3F9DD2C9;
	fma.rn.f32 	%f44, %f24, 0f40000000, 0f3F800000;
	rcp.approx.ftz.f32 	%f45, %f44;
	mul.rn.f32 	%f46, %f43, %f45;
	mul.f32 	%f47, %f46, 0fC0000000;
	fma.rn.f32 	%f48, %f24, %f47, %f43;
	sub.f32 	%f49, %f48, %f46;
	fma.rn.f32 	%f50, %f49, %f45, %f46;
	neg.f32 	%f51, %f24;
	mul.f32 	%f52, %f24, %f51;
	mov.f32 	%f53, 0f3FB8AA3B;
	mul.rn.f32 	%f54, %f52, %f53;
	cvt.rzi.f32.f32 	%f55, %f54;
	abs.f32 	%f56, %f55;
	setp.gt.f32 	%p4, %f56, 0f42FC0000;
	mov.f32 	%f57, 0f42FC0000;
	copysign.f32 	%f58, %f55, %f57;
	selp.f32 	%f59, %f58, %f55, %p4;
	fma.rn.f32 	%f60, %f59, 0fBF317218, %f52;
	fma.rn.f32 	%f61, %f59, 0f3102E308, %f60;
	mul.f32 	%f62, %f61, 0f3FB8AA3B;
	add.f32 	%f63, %f59, 0f4B40007F;
	mov.b32 	%r7, %f63;
	shl.b32 	%r8, %r7, 23;
	mov.b32 	%f64, %r8;
	ex2.approx.ftz.f32 	%f65, %f62;
	mul.f32 	%f66, %f65, %f64;
	neg.f32 	%f67, %f52;
	fma.rn.f32 	%f68, %f51, %f24, %f67;
	fma.rn.f32 	%f69, %f66, %f68, %f66;
	mul.f32 	%f70, %f69, %f50;
	setp.gt.f32 	%p5, %f24, 0f4120E148;
	selp.f32 	%f71, 0f00000000, %f70, %p5;
	setp.lt.f32 	%p6, %f5, 0f00000000;
	mov.f32 	%f72, 0f40000000;
	sub.f32 	%f73, %f72, %f71;
	selp.f32 	%f115, %f73, %f71, %p6;
	setp.geu.f32 	%p7, %f20, 0fBF800000;
	@%p7 bra 	$L__BB0_3;
	sub.f32 	%f74, %f3, %f5;
	add.rn.f32 	%f75, %f74, %f4;
	mul.f32 	%f76, %f5, 0fC0000000;
	mul.f32 	%f77, %f76, %f115;
	fma.rn.f32 	%f115, %f77, %f75, %f115;
$L__BB0_3:
	mul.f32 	%f78, %f115, 0f3F000000;
	cvta.to.global.u64 	%rd10, %rd2;
	add.s64 	%rd1, %rd10, %rd7;
	ld.global.f32 	%f79, [%rd1];
	mov.f32 	%f80, 0f3F800000;
	sub.f32 	%f81, %f80, %f78;
	fma.rn.f32 	%f82, %f79, %f81, %f78;
	add.f32 	%f9, %f82, %f82;
	neg.f32 	%f10, %f9;
	mov.f32 	%f83, 0f40000000;
	add.rn.f32 	%f11, %f83, %f10;
	setp.ltu.f32 	%p8, %f9, 0f3B5ED289;
	setp.gtu.f32 	%p9, %f9, 0f3FFF9097;
	or.pred  	%p10, %p8, %p9;
	@%p10 bra 	$L__BB0_5;
	mul.rn.f32 	%f100, %f11, %f9;
	lg2.approx.ftz.f32 	%f101, %f100;
	neg.f32 	%f102, %f101;
	fma.rn.f32 	%f103, %f101, 0f2F8A6370, 0f3221F645;
	fma.rn.f32 	%f104, %f103, %f102, 0fB4016FDA;
	fma.rn.f32 	%f105, %f104, %f102, 0f3468F846;
	fma.rn.f32 	%f106, %f105, %f102, 0f370742AA;
	fma.rn.f32 	%f107, %f106, %f102, 0fB804DB4D;
	fma.rn.f32 	%f108, %f107, %f102, 0fBA4AFEA1;
	fma.rn.f32 	%f109, %f108, %f102, 0f3BB5C027;
	fma.rn.f32 	%f110, %f109, %f102, 0f3E24AE0F;
	fma.rn.f32 	%f111, %f110, %f102, 0f3F62DFC4;
	fma.rn.f32 	%f116, %f111, %f10, %f111;
	bra.uni 	$L__BB0_6;
$L__BB0_5:
	setp.gt.f32 	%p11, %f9, 0f3F800000;
	selp.f32 	%f84, %f11, %f9, %p11;
	lg2.approx.f32 	%f85, %f84;
	neg.f32 	%f86, %f85;
	rsqrt.approx.ftz.f32 	%f87, %f86;
	fma.rn.f32 	%f88, %f87, 0fC27C73F1, 0f42FEF829;
	fma.rn.f32 	%f89, %f88, %f87, 0fC2E4361C;
	fma.rn.f32 	%f90, %f89, %f87, 0f42714D9B;
	fma.rn.f32 	%f91, %f90, %f87, 0fC1AE51B3;
	fma.rn.f32 	%f92, %f91, %f87, 0f40CEF504;
	fma.rn.f32 	%f93, %f92, %f87, 0fBFEA9E05;
	fma.rn.f32 	%f94, %f93, %f87, 0fBCF871F4;
	fma.rn.f32 	%f95, %f94, %f87, 0f3F553775;
	mul.f32 	%f96, %f87, %f86;
	setp.eq.f32 	%p12, %f85, 0fFF800000;
	selp.f32 	%f97, 0f7F800000, %f96, %p12;
	neg.f32 	%f98, %f97;
	selp.f32 	%f99, %f98, %f97, %p11;
	mul.rn.f32 	%f116, %f95, %f99;
$L__BB0_6:
	fma.rn.f32 	%f112, %f116, 0fBFB504F3, 0f00000000;
	fma.rn.f32 	%f113, %f2, %f1, %f112;
	mul.f32 	%f114, %f1, %f113;
	st.global.f32 	[%rd1], %f114;
$L__BB0_7:
	ret;

}


// ===== COMPILED SASS (sm_100) =====

	.target	sm_100

	.elftype	@"ET_EXEC"


//--------------------- .note.nv.tkinfo           --------------------------
	.section	.note.nv.tkinfo,"",@"SHT_NOTE"
	.sectionflags	@"SHF_NOTE_NV_TKINFO"
	.tkinfo
        /*0018*/ 	.word	0x00000002
        /*0030*/ 	.string	""
        /*0030*/ 	.string	"ptxas"
        /*0030*/ 	.string	"Cuda compilation tools, release 13.0, V13.0.88"
        /*0030*/ 	.string	"Build cuda_13.0.r13.0/compiler.36424714_0"
        /*0030*/ 	.string	"-arch sm_100 -m 64 "



//--------------------- .note.nv.cuinfo           --------------------------
	.section	.note.nv.cuinfo,"",@"SHT_NOTE"
	.sectionflags	@"SHF_NOTE_NV_CUINFO"
        /*0018*/ 	.short	0x0002
        /*001a*/ 	.short	0x0064
        /*001c*/ 	.short	0x0082
	.zero		2


//--------------------- .nv.info                  --------------------------
	.section	.nv.info,"",@"SHT_CUDA_INFO"
	.align	4


	//----- nvinfo : EIATTR_REGCOUNT
	.align		4
        /*0000*/ 	.byte	0x04, 0x2f
        /*0002*/ 	.short	(.L_1 - .L_0)
	.align		4
.L_0:
        /*0004*/ 	.word	index@(cuda_onesided_unitvar_tnorm)
        /*0008*/ 	.word	0x00000014


	//----- nvinfo : EIATTR_FRAME_SIZE
	.align		4
.L_1:
        /*000c*/ 	.byte	0x04, 0x11
        /*000e*/ 	.short	(.L_3 - .L_2)
	.align		4
.L_2:
        /*0010*/ 	.word	index@(cuda_onesided_unitvar_tnorm)
        /*0014*/ 	.word	0x00000000


	//----- nvinfo : EIATTR_MIN_STACK_SIZE
	.align		4
.L_3:
        /*0018*/ 	.byte	0x04, 0x12
        /*001a*/ 	.short	(.L_5 - .L_4)
	.align		4
.L_4:
        /*001c*/ 	.word	index@(cuda_onesided_unitvar_tnorm)
        /*0020*/ 	.word	0x00000000
.L_5:


//--------------------- .nv.compat                --------------------------
	.section	.nv.compat,"",@"SHT_CUDA_COMPAT_INFO"
	.align	4
        /*0000*/ 	.byte	0x02, 0x09, 0x00, 0x00, 0x02, 0x02, 0x01, 0x00, 0x02, 0x05, 0x05, 0x00, 0x03, 0x07, 0x01, 0x01
        /*0010*/ 	.byte	0x02, 0x03, 0x00, 0x00, 0x02, 0x06, 0x01, 0x00, 0x04, 0x0b, 0x08, 0x00, 0x01, 0x00, 0x00, 0x00
        /*0020*/ 	.byte	0x00, 0x00, 0x00, 0x00


//--------------------- .nv.info.cuda_onesided_unitvar_tnorm --------------------------
	.section	.nv.info.cuda_onesided_unitvar_tnorm,"",@"SHT_CUDA_INFO"
	.sectionflags	@""
	.align	4


	//----- nvinfo : EIATTR_CUDA_API_VERSION
	.align		4
        /*0000*/ 	.byte	0x04, 0x37
        /*0002*/ 	.short	(.L_7 - .L_6)
.L_6:
        /*0004*/ 	.word	0x00000082


	//----- nvinfo : EIATTR_KPARAM_INFO
	.align		4
.L_7:
        /*0008*/ 	.byte	0x04, 0x17
        /*000a*/ 	.short	(.L_9 - .L_8)
.L_8:
        /*000c*/ 	.word	0x00000000
        /*0010*/ 	.short	0x0003
        /*0012*/ 	.short	0x0018
        /*0014*/ 	.byte	0x00, 0xf5, 0x21, 0x00


	//----- nvinfo : EIATTR_KPARAM_INFO
	.align		4
.L_9:
        /*0018*/ 	.byte	0x04, 0x17
        /*001a*/ 	.short	(.L_11 - .L_10)
.L_10:
        /*001c*/ 	.word	0x00000000
        /*0020*/ 	.short	0x0002
        /*0022*/ 	.short	0x0010
        /*0024*/ 	.byte	0x00, 0xf5, 0x21, 0x00


	//----- nvinfo : EIATTR_KPARAM_INFO
	.align		4
.L_11:
        /*0028*/ 	.byte	0x04, 0x17
        /*002a*/ 	.short	(.L_13 - .L_12)
.L_12:
        /*002c*/ 	.word	0x00000000
        /*0030*/ 	.short	0x0001
        /*0032*/ 	.short	0x0008
        /*0034*/ 	.byte	0x00, 0xf5, 0x21, 0x00


	//----- nvinfo : EIATTR_KPARAM_INFO
	.align		4
.L_13:
        /*0038*/ 	.byte	0x04, 0x17
        /*003a*/ 	.short	(.L_15 - .L_14)
.L_14:
        /*003c*/ 	.word	0x00000000
        /*0040*/ 	.short	0x0000
        /*0042*/ 	.short	0x0000
        /*0044*/ 	.byte	0x00, 0xf0, 0x11, 0x00


	//----- nvinfo : EIATTR_SPARSE_MMA_MASK
	.align		4
.L_15:
        /*0048*/ 	.byte	0x03, 0x50
        /*004a*/ 	.short	0x0000


	//----- nvinfo : EIATTR_MAXREG_COUNT
	.align		4
        /*004c*/ 	.byte	0x03, 0x1b
        /*004e*/ 	.short	0x00ff


	//----- nvinfo : EIATTR_MERCURY_ISA_VERSION
	.align		4
        /*0050*/ 	.byte	0x03, 0x5f
        /*0052*/ 	.short	0x0101


	//----- nvinfo : EIATTR_VRC_CTA_INIT_COUNT
	.align		4
        /*0054*/ 	.byte	0x02, 0x4a
	.zero		1
	.zero		1


	//----- nvinfo : EIATTR_EXIT_INSTR_OFFSETS
	.align		4
        /*0058*/ 	.byte	0x04, 0x1c
        /*005a*/ 	.short	(.L_17 - .L_16)


	//   ....[0]....
.L_16:
        /*005c*/ 	.word	0x00000070


	//   ....[1]....
        /*0060*/ 	.word	0x00000840


	//----- nvinfo : EIATTR_CRS_STACK_SIZE
	.align		4
.L_17:
        /*0064*/ 	.byte	0x04, 0x1e
        /*0066*/ 	.short	(.L_19 - .L_18)
.L_18:
        /*0068*/ 	.word	0x00000000


	//----- nvinfo : EIATTR_CBANK_PARAM_SIZE
	.align		4
.L_19:
        /*006c*/ 	.byte	0x03, 0x19
        /*006e*/ 	.short	0x0020


	//----- nvinfo : EIATTR_PARAM_CBANK
	.align		4
        /*0070*/ 	.byte	0x04, 0x0a
        /*0072*/ 	.short	(.L_21 - .L_20)
	.align		4
.L_20:
        /*0074*/ 	.word	index@(.nv.constant0.cuda_onesided_unitvar_tnorm)
        /*0078*/ 	.short	0x0380
        /*007a*/ 	.short	0x0020


	//----- nvinfo : EIATTR_SW_WAR
	.align		4
.L_21:
        /*007c*/ 	.byte	0x04, 0x36
        /*007e*/ 	.short	(.L_23 - .L_22)
.L_22:
        /*0080*/ 	.word	0x00000008
.L_23:


//--------------------- .nv.callgraph             --------------------------
	.section	.nv.callgraph,"",@"SHT_CUDA_CALLGRAPH"
	.align	4
	.sectionentsize	8
	.align		4
        /*0000*/ 	.word	0x00000000
	.align		4
        /*0004*/ 	.word	0xffffffff
	.align		4
        /*0008*/ 	.word	0x00000000
	.align		4
        /*000c*/ 	.word	0xfffffffe
	.align		4
        /*0010*/ 	.word	0x00000000
	.align		4
        /*0014*/ 	.word	0xfffffffd
	.align		4
        /*0018*/ 	.word	0x00000000
	.align		4
        /*001c*/ 	.word	0xfffffffc


//--------------------- .text.cuda_onesided_unitvar_tnorm --------------------------
	.section	.text.cuda_onesided_unitvar_tnorm,"ax",@progbits
	.align	128
        .global         cuda_onesided_unitvar_tnorm
        .type           cuda_onesided_unitvar_tnorm,@function
        .size           cuda_onesided_unitvar_tnorm,(.L_x_4 - cuda_onesided_unitvar_tnorm)
        .other          cuda_onesided_unitvar_tnorm,@"STO_CUDA_ENTRY STV_DEFAULT"
cuda_onesided_unitvar_tnorm:
.text.cuda_onesided_unitvar_tnorm:
[----:B------:R-:W-:Y:S01]  /*0000*/  LDC R1, c[0x0][0x37c] ;  /* 0x0000df00ff017b82 */ /* 0x000fe20000000800 */
[----:B------:R-:W0:Y:S07]  /*0010*/  S2R R0, SR_TID.X ;  /* 0x0000000000007919 */ /* 0x000e2e0000002100 */
[----:B------:R-:W0:Y:S01]  /*0020*/  S2UR UR4, SR_CTAID.X ;  /* 0x00000000000479c3 */ /* 0x000e220000002500 */
[----:B------:R-:W1:Y:S07]  /*0030*/  LDCU UR5, c[0x0][0x380] ;  /* 0x00007000ff0577ac */ /* 0x000e6e0008000800 */
[----:B------:R-:W0:Y:S02]  /*0040*/  LDC R5, c[0x0][0x360] ;  /* 0x0000d800ff057b82 */ /* 0x000e240000000800 */
[----:B0-----:R-:W-:-:S05]  /*0050*/  IMAD R5, R5, UR4, R0 ;  /* 0x0000000405057c24 */ /* 0x001fca000f8e0200 */
[----:B-1----:R-:W-:-:S13]  /*0060*/  ISETP.GE.AND P0, PT, R5, UR5, PT ;  /* 0x0000000505007c0c */ /* 0x002fda000bf06270 */
[----:B------:R-:W-:Y:S05]  /*0070*/  @P0 EXIT ;  /* 0x000000000000094d */ /* 0x000fea0003800000 */
[----:B------:R-:W0:Y:S01]  /*0080*/  LDC.64 R6, c[0x0][0x398] ;  /* 0x0000e600ff067b82 */ /* 0x000e220000000a00 */
[----:B------:R-:W1:Y:S07]  /*0090*/  LDCU.64 UR4, c[0x0][0x358] ;  /* 0x00006b00ff0477ac */ /* 0x000e6e0008000a00 */
[----:B------:R-:W2:Y:S08]  /*00a0*/  LDC.64 R8, c[0x0][0x390] ;  /* 0x0000e400ff087b82 */ /* 0x000eb00000000a00 */
[----:B------:R-:W3:Y:S01]  /*00b0*/  LDC.64 R2, c[0x0][0x388] ;  /* 0x0000e200ff027b82 */ /* 0x000ee20000000a00 */
[----:B0-----:R-:W-:-:S06]  /*00c0*/  IMAD.WIDE R6, R5, 0x4, R6 ;  /* 0x0000000405067825 */ /* 0x001fcc00078e0206 */
[----:B-1----:R-:W4:Y:S01]  /*00d0*/  LDG.E R6, desc[UR4][R6.64] ;  /* 0x0000000406067981 */ /* 0x002f22000c1e1900 */
[----:B--2---:R-:W-:-:S05]  /*00e0*/  IMAD.WIDE R8, R5, 0x4, R8 ;  /* 0x0000000405087825 */ /* 0x004fca00078e0208 */
[----:B------:R-:W2:Y:S01]  /*00f0*/  LDG.E R4, desc[UR4][R8.64] ;  /* 0x0000000408047981 */ /* 0x000ea2000c1e1900 */
[----:B---3--:R-:W-:-:S05]  /*0100*/  IMAD.WIDE R2, R5, 0x4, R2 ;  /* 0x0000000405027825 */ /* 0x008fca00078e0202 */
[----:B------:R-:W3:Y:S01]  /*0110*/  LDG.E R0, desc[UR4][R2.64] ;  /* 0x0000000402007981 */ /* 0x000ee2000c1e1900 */
[----:B------:R-:W-:Y:S01]  /*0120*/  HFMA2 R10, -RZ, RZ, 1.875, 0 ;  /* 0x3f800000ff0a7431 */ /* 0x000fe200000001ff */
[----:B------:R-:W-:Y:S01]  /*0130*/  MOV R12, 0x41680000 ;  /* 0x41680000000c7802 */ /* 0x000fe20000000f00 */
[----:B------:R-:W-:Y:S01]  /*0140*/  HFMA2 R17, -RZ, RZ, 0.80126953125, -0.00891876220703125 ;  /* 0x3a69a091ff117431 */ /* 0x000fe200000001ff */
[----:B------:R-:W-:Y:S01]  /*0150*/  BSSY.RECONVERGENT B0, `(.L_x_0) ;  /* 0x000006a000007945 */ /* 0x000fe20003800200 */
[----:B----4-:R-:W-:-:S04]  /*0160*/  ISETP.NE.AND P0, PT, R6, 0x1, PT ;  /* 0x000000010600780c */ /* 0x010fc80003f05270 */
[----:B------:R-:W-:-:S05]  /*0170*/  FSEL R5, R10, -1, !P0 ;  /* 0xbf8000000a057808 */ /* 0x000fca0004000000 */
[----:B--2---:R-:W-:-:S05]  /*0180*/  FMUL R11, R5, -R4 ;  /* 0x80000004050b7220 */ /* 0x004fca0000400000 */
[----:B------:R-:W-:Y:S02]  /*0190*/  LOP3.LUT R6, R12, 0x80000000, R11, 0xb8, !PT ;  /* 0x800000000c067812 */ /* 0x000fe400078eb80b */
[----:B------:R-:W-:-:S04]  /*01a0*/  FSETP.GT.AND P0, PT, |R11|, 14.5, PT ;  /* 0x416800000b00780b */ /* 0x000fc80003f04200 */
[----:B------:R-:W-:-:S04]  /*01b0*/  FSEL R7, R6, R11, P0 ;  /* 0x0000000b06077208 */ /* 0x000fc80000000000 */
[C---:B------:R-:W-:Y:S01]  /*01c0*/  FSETP.GEU.AND P2, PT, R7.reuse, -1, PT ;  /* 0xbf8000000700780b */ /* 0x040fe20003f4e000 */
[----:B------:R-:W-:-:S04]  /*01d0*/  FMUL R6, R7, -0.70710676908493041992 ;  /* 0xbf3504f307067820 */ /* 0x000fc80000400000 */
[----:B------:R-:W-:-:S04]  /*01e0*/  FFMA R8, R7, -0.70710676908493041992, -R6 ;  /* 0xbf3504f307087823 */ /* 0x000fc80000000806 */
[----:B------:R-:W-:-:S04]  /*01f0*/  FFMA R11, R7, -1.2101617485882343317e-08, R8 ;  /* 0xb24fe77a070b7823 */ /* 0x000fc80000000008 */
[----:B------:R-:W-:-:S04]  /*0200*/  FADD R9, R6, R11 ;  /* 0x0000000b06097221 */ /* 0x000fc80000000000 */
[C---:B------:R-:W-:Y:S01]  /*0210*/  FADD R13, |R9|.reuse, 4 ;  /* 0x40800000090d7421 */ /* 0x040fe20000000200 */
[C---:B------:R-:W-:Y:S01]  /*0220*/  FADD R8, |R9|.reuse, -4 ;  /* 0xc080000009087421 */ /* 0x040fe20000000200 */
[C---:B------:R-:W-:Y:S01]  /*0230*/  FFMA R10, |R9|.reuse, 2, R10 ;  /* 0x40000000090a7823 */ /* 0x040fe2000000020a */
[----:B------:R-:W-:Y:S01]  /*0240*/  FSETP.GEU.AND P1, PT, R9, RZ, PT ;  /* 0x000000ff0900720b */ /* 0x000fe20003f2e000 */
[----:B------:R-:W-:Y:S02]  /*0250*/  @!P2 FADD R6, R6, -R9 ;  /* 0x800000090606a221 */ /* 0x000fe40000000000 */
[----:B------:R-:W0:Y:S02]  /*0260*/  MUFU.RCP R13, R13 ;  /* 0x0000000d000d7308 */ /* 0x000e240000001000 */
[----:B------:R-:W-:-:S06]  /*0270*/  @!P2 FADD R11, R11, R6 ;  /* 0x000000060b0ba221 */ /* 0x000fcc0000000000 */
[----:B------:R-:W-:Y:S01]  /*0280*/  MUFU.RCP R10, R10 ;  /* 0x0000000a000a7308 */ /* 0x000fe20000001000 */
[----:B0-----:R-:W-:Y:S01]  /*0290*/  FMUL R12, R8, R13 ;  /* 0x0000000d080c7220 */ /* 0x001fe20000400000 */
[----:B------:R-:W-:-:S03]  /*02a0*/  FMUL R8, R9, -R9 ;  /* 0x8000000909087220 */ /* 0x000fc60000400000 */
[----:B------:R-:W-:Y:S01]  /*02b0*/  FADD R14, R12, 1 ;  /* 0x3f8000000c0e7421 */ /* 0x000fe20000000000 */
[----:B------:R-:W-:-:S03]  /*02c0*/  FMUL R15, R8, 1.4426950216293334961 ;  /* 0x3fb8aa3b080f7820 */ /* 0x000fc60000400000 */
[----:B------:R-:W-:-:S03]  /*02d0*/  FFMA R14, R14, -4, |R9| ;  /* 0xc08000000e0e7823 */ /* 0x000fc60000000409 */
[----:B------:R-:W0:Y:S01]  /*02e0*/  FRND.TRUNC R15, R15 ;  /* 0x0000000f000f7307 */ /* 0x000e22000020d000 */
[----:B------:R-:W-:-:S04]  /*02f0*/  FFMA R14, |R9|, -R12, R14 ;  /* 0x8000000c090e7223 */ /* 0x000fc8000000020e */
[----:B------:R-:W-:Y:S01]  /*0300*/  FFMA R12, R13, R14, R12 ;  /* 0x0000000e0d0c7223 */ /* 0x000fe2000000000c */
[----:B------:R-:W-:-:S03]  /*0310*/  MOV R14, 0x42fc0000 ;  /* 0x42fc0000000e7802 */ /* 0x000fc60000000f00 */
[----:B------:R-:W-:-:S04]  /*0320*/  FFMA R13, R12, R17, 0.0070457882247865200043 ;  /* 0x3be6e05b0c0d7423 */ /* 0x000fc80000000011 */
[----:B------:R-:W-:Y:S01]  /*0330*/  FFMA R13, R12, R13, -0.015866896137595176697 ;  /* 0xbc81fb4b0c0d7423 */ /* 0x000fe2000000000d */
[----:B0-----:R-:W-:-:S03]  /*0340*/  LOP3.LUT R14, R14, 0x80000000, R15, 0xb8, !PT ;  /* 0x800000000e0e7812 */ /* 0x001fc600078eb80f */
[----:B------:R-:W-:Y:S01]  /*0350*/  FFMA R13, R12, R13, 0.036429625004529953003 ;  /* 0x3d15373b0c0d7423 */ /* 0x000fe2000000000d */
[----:B------:R-:W-:-:S03]  /*0360*/  FSETP.GT.AND P0, PT, |R15|, 126, PT ;  /* 0x42fc00000f00780b */ /* 0x000fc60003f04200 */
[----:B------:R-:W-:Y:S01]  /*0370*/  FFMA R13, R12, R13, -0.066643431782722473145 ;  /* 0xbd887c5a0c0d7423 */ /* 0x000fe2000000000d */
[----:B------:R-:W-:Y:S02]  /*0380*/  FSEL R17, R14, R15, P0 ;  /* 0x0000000f0e117208 */ /* 0x000fe40000000000 */
[----:B------:R-:W-:Y:S01]  /*0390*/  FSETP.GT.AND P0, PT, |R9|, 10.05500030517578125, PT ;  /* 0x4120e1480900780b */ /* 0x000fe20003f04200 */
[C---:B------:R-:W-:Y:S02]  /*03a0*/  FFMA R13, R12.reuse, R13, 0.093814529478549957275 ;  /* 0x3dc021d50c0d7423 */ /* 0x040fe4000000000d */
[C---:B------:R-:W-:Y:S02]  /*03b0*/  FFMA R14, R17.reuse, -0.69314718246459960938, R8 ;  /* 0xbf317218110e7823 */ /* 0x040fe40000000008 */
[C---:B------:R-:W-:Y:S02]  /*03c0*/  FFMA R13, R12.reuse, R13, -0.10099056363105773926 ;  /* 0xbdced4240c0d7423 */ /* 0x040fe4000000000d */
[C---:B------:R-:W-:Y:S01]  /*03d0*/  FFMA R14, R17.reuse, 1.9046542121259335545e-09, R14 ;  /* 0x3102e308110e7823 */ /* 0x040fe2000000000e */
[----:B------:R-:W-:Y:S01]  /*03e0*/  FADD R17, R17, 12583039 ;  /* 0x4b40007f11117421 */ /* 0x000fe20000000000 */
[----:B------:R-:W-:-:S02]  /*03f0*/  FFMA R13, R12, R13, 0.06809400022029876709 ;  /* 0x3d8b74de0c0d7423 */ /* 0x000fc4000000000d */
[----:B------:R-:W-:Y:S02]  /*0400*/  FMUL R15, R14, 1.4426950216293334961 ;  /* 0x3fb8aa3b0e0f7820 */ /* 0x000fe40000400000 */
[C---:B------:R-:W-:Y:S01]  /*0410*/  FFMA R13, R12.reuse, R13, 0.015377387404441833496 ;  /* 0x3c7bf1700c0d7423 */ /* 0x040fe2000000000d */
[----:B------:R-:W-:Y:S01]  /*0420*/  SHF.L.U32 R17, R17, 0x17, RZ ;  /* 0x0000001711117819 */ /* 0x000fe200000006ff */
[----:B------:R-:W0:Y:S02]  /*0430*/  MUFU.EX2 R16, R15 ;  /* 0x0000000f00107308 */ /* 0x000e240000000800 */
[----:B------:R-:W-:-:S04]  /*0440*/  FFMA R13, R12, R13, -0.1396210789680480957 ;  /* 0xbe0ef8d40c0d7423 */ /* 0x000fc8000000000d */
[----:B------:R-:W-:-:S04]  /*0450*/  FFMA R12, R12, R13, 1.232995152473449707 ;  /* 0x3f9dd2c90c0c7423 */ /* 0x000fc8000000000d */
[----:B------:R-:W-:-:S04]  /*0460*/  FMUL R13, R12, R10 ;  /* 0x0000000a0c0d7220 */ /* 0x000fc80000400000 */
[----:B------:R-:W-:Y:S01]  /*0470*/  FMUL R14, R13, -2 ;  /* 0xc00000000d0e7820 */ /* 0x000fe20000400000 */
[----:B0-----:R-:W-:-:S03]  /*0480*/  FMUL R16, R17, R16 ;  /* 0x0000001011107220 */ /* 0x001fc60000400000 */
[C---:B------:R-:W-:Y:S01]  /*0490*/  FFMA R14, |R9|.reuse, R14, R12 ;  /* 0x0000000e090e7223 */ /* 0x040fe2000000020c */
[C---:B------:R-:W-:Y:S01]  /*04a0*/  FFMA R17, -|R9|.reuse, |R9|, -R8 ;  /* 0x4000000909117223 */ /* 0x040fe20000000b08 */
[----:B------:R-:W-:Y:S02]  /*04b0*/  @!P2 FMUL R9, R9, -2 ;  /* 0xc00000000909a820 */ /* 0x000fe40000400000 */
[----:B------:R-:W-:Y:S01]  /*04c0*/  FADD R14, -R13, R14 ;  /* 0x0000000e0d0e7221 */ /* 0x000fe20000000100 */
[----:B------:R-:W-:-:S03]  /*04d0*/  FFMA R17, R16, R17, R16 ;  /* 0x0000001110117223 */ /* 0x000fc60000000010 */
[----:B------:R-:W-:-:S04]  /*04e0*/  FFMA R14, R10, R14, R13 ;  /* 0x0000000e0a0e7223 */ /* 0x000fc8000000000d */
[----:B------:R-:W-:-:S05]  /*04f0*/  FMUL R14, R14, R17 ;  /* 0x000000110e0e7220 */ /* 0x000fca0000400000 */
[----:B------:R-:W-:-:S05]  /*0500*/  FSEL R14, R14, RZ, !P0 ;  /* 0x000000ff0e0e7208 */ /* 0x000fca0004000000 */
[----:B------:R-:W-:-:S04]  /*0510*/  @!P1 FADD R14, -R14, 2 ;  /* 0x400000000e0e9421 */ /* 0x000fc80000000100 */
[----:B------:R-:W-:-:S04]  /*0520*/  @!P2 FMUL R9, R14, R9 ;  /* 0x000000090e09a220 */ /* 0x000fc80000400000 */
[----:B------:R-:W-:-:S04]  /*0530*/  @!P2 FFMA R14, R11, R9, R14 ;  /* 0x000000090b0ea223 */ /* 0x000fc8000000000e */
[----:B------:R-:W-:-:S04]  /*0540*/  FMUL R7, R14, 0.5 ;  /* 0x3f0000000e077820 */ /* 0x000fc80000400000 */
[----:B------:R-:W-:-:S04]  /*0550*/  FADD R6, -R7, 1 ;  /* 0x3f80000007067421 */ /* 0x000fc80000000100 */
[----:B---3--:R-:W-:-:S04]  /*0560*/  FFMA R0, R0, R6, R7 ;  /* 0x0000000600007223 */ /* 0x008fc80000000007 */
[----:B------:R-:W-:-:S04]  /*0570*/  FADD R6, R0, R0 ;  /* 0x0000000000067221 */ /* 0x000fc80000000000 */
[C---:B------:R-:W-:Y:S01]  /*0580*/  FADD R7, -R6.reuse, 2 ;  /* 0x4000000006077421 */ /* 0x040fe20000000100 */
[----:B------:R-:W-:-:S04]  /*0590*/  FSETP.GTU.AND P0, PT, R6, 1.996600031852722168, PT ;  /* 0x3fff90970600780b */ /* 0x000fc80003f0c000 */
[----:B------:R-:W-:-:S13]  /*05a0*/  FSETP.LTU.OR P0, PT, R6, 0.0034000000450760126114, P0 ;  /* 0x3b5ed2890600780b */ /* 0x000fda0000709400 */
[----:B------:R-:W-:Y:S05]  /*05b0*/  @P0 BRA `(.L_x_1) ;  /* 0x0000000000380947 */ /* 0x000fea0003800000 */
[----:B------:R-:W-:Y:S01]  /*05c0*/  FMUL R0, R6, R7 ;  /* 0x0000000706007220 */ /* 0x000fe20000400000 */
[----:B------:R-:W-:-:S05]  /*05d0*/  MOV R7, 0x2f8a6370 ;  /* 0x2f8a637000077802 */ /* 0x000fca0000000f00 */
[----:B------:R-:W0:Y:S02]  /*05e0*/  MUFU.LG2 R0, R0 ;  /* 0x0000000000007308 */ /* 0x000e240000000c00 */
[----:B0-----:R-:W-:-:S04]  /*05f0*/  FFMA R7, R0, R7, 9.4274286155382469587e-09 ;  /* 0x3221f64500077423 */ /* 0x001fc80000000007 */
[----:B------:R-:W-:-:S04]  /*0600*/  FFMA R7, -R0, R7, -1.2054752573931182269e-07 ;  /* 0xb4016fda00077423 */ /* 0x000fc80000000107 */
[----:B------:R-:W-:-:S04]  /*0610*/  FFMA R7, -R0, R7, 2.1697005081477982458e-07 ;  /* 0x3468f84600077423 */ /* 0x000fc80000000107 */
[----:B------:R-:W-:-:S04]  /*0620*/  FFMA R7, -R0, R7, 8.0621484812581911683e-06 ;  /* 0x370742aa00077423 */ /* 0x000fc80000000107 */
[----:B------:R-:W-:-:S04]  /*0630*/  FFMA R7, -R0, R7, -3.1675492209615185857e-05 ;  /* 0xb804db4d00077423 */ /* 0x000fc80000000107 */
[----:B------:R-:W-:-:S04]  /*0640*/  FFMA R7, -R0, R7, -0.00077436311403289437294 ;  /* 0xba4afea100077423 */ /* 0x000fc80000000107 */
[----:B------:R-:W-:-:S04]  /*0650*/  FFMA R7, -R0, R7, 0.0055465879850089550018 ;  /* 0x3bb5c02700077423 */ /* 0x000fc80000000107 */
[----:B------:R-:W-:-:S04]  /*0660*/  FFMA R7, -R0, R7, 0.16082023084163665771 ;  /* 0x3e24ae0f00077423 */ /* 0x000fc80000000107 */
[----:B------:R-:W-:-:S04]  /*0670*/  FFMA R7, -R0, R7, 0.88622689247131347656 ;  /* 0x3f62dfc400077423 */ /* 0x000fc80000000107 */
[----:B------:R-:W-:Y:S01]  /*0680*/  FFMA R0, -R6, R7, R7 ;  /* 0x0000000706007223 */ /* 0x000fe20000000107 */
[----:B------:R-:W-:Y:S06]  /*0690*/  BRA `(.L_x_2) ;  /* 0x0000000000547947 */ /* 0x000fec0003800000 */
.L_x_1:
[----:B------:R-:W-:Y:S02]  /*06a0*/  FSETP.GT.AND P0, PT, R6, 1, PT ;  /* 0x3f8000000600780b */ /* 0x000fe40003f04000 */
[----:B------:R-:W-:Y:S02]  /*06b0*/  MOV R8, 0x427c73f1 ;  /* 0x427c73f100087802 */ /* 0x000fe40000000f00 */
[----:B------:R-:W-:-:S04]  /*06c0*/  FSEL R0, R7, R6, P0 ;  /* 0x0000000607007208 */ /* 0x000fc80000000000 */
[----:B------:R-:W-:-:S13]  /*06d0*/  FSETP.GEU.AND P1, PT, |R0|, 1.175494350822287508e-38, PT ;  /* 0x008000000000780b */ /* 0x000fda0003f2e200 */
[----:B------:R-:W-:-:S04]  /*06e0*/  @!P1 FMUL R0, R0, 16777216 ;  /* 0x4b80000000009820 */ /* 0x000fc80000400000 */
[----:B------:R-:W0:Y:S02]  /*06f0*/  MUFU.LG2 R6, R0 ;  /* 0x0000000000067308 */ /* 0x000e240000000c00 */
[----:B0-----:R-:W-:-:S06]  /*0700*/  @!P1 FADD R6, R6, -24 ;  /* 0xc1c0000006069421 */ /* 0x001fcc0000000000 */
[----:B------:R-:W0:Y:S01]  /*0710*/  MUFU.RSQ R7, -R6 ;  /* 0x8000000600077308 */ /* 0x000e220000001400 */
[C---:B------:R-:W-:Y:S01]  /*0720*/  FSETP.NEU.AND P1, PT, R6.reuse, -INF , PT ;  /* 0xff8000000600780b */ /* 0x040fe20003f2d000 */
[----:B0-----:R-:W-:Y:S01]  /*0730*/  FFMA R8, R7, -R8, 127.48468780517578125 ;  /* 0x42fef82907087423 */ /* 0x001fe20000000808 */
[----:B------:R-:W-:-:S03]  /*0740*/  FMUL R9, R6, -R7 ;  /* 0x8000000706097220 */ /* 0x000fc60000400000 */
[----:B------:R-:W-:Y:S02]  /*0750*/  FFMA R8, R7, R8, -114.105682373046875 ;  /* 0xc2e4361c07087423 */ /* 0x000fe40000000008 */
[----:B------:R-:W-:Y:S02]  /*0760*/  FSEL R9, R9, +INF , P1 ;  /* 0x7f80000009097808 */ /* 0x000fe40000800000 */
[----:B------:R-:W-:Y:S02]  /*0770*/  FFMA R8, R7, R8, 60.325786590576171875 ;  /* 0x42714d9b07087423 */ /* 0x000fe40000000008 */
[----:B------:R-:W-:Y:S02]  /*0780*/  FSEL R9, -R9, R9, P0 ;  /* 0x0000000909097208 */ /* 0x000fe40000000100 */
[----:B------:R-:W-:-:S04]  /*0790*/  FFMA R8, R7, R8, -21.789892196655273438 ;  /* 0xc1ae51b307087423 */ /* 0x000fc80000000008 */
[----:B------:R-:W-:-:S04]  /*07a0*/  FFMA R8, R7, R8, 6.4674091339111328125 ;  /* 0x40cef50407087423 */ /* 0x000fc80000000008 */
[----:B------:R-:W-:-:S04]  /*07b0*/  FFMA R8, R7, R8, -1.8329473733901977539 ;  /* 0xbfea9e0507087423 */ /* 0x000fc80000000008 */
[----:B------:R-:W-:-:S04]  /*07c0*/  FFMA R8, R7, R8, -0.030327774584293365479 ;  /* 0xbcf871f407087423 */ /* 0x000fc80000000008 */
[----:B------:R-:W-:-:S04]  /*07d0*/  FFMA R8, R7, R8, 0.8328774571418762207 ;  /* 0x3f55377507087423 */ /* 0x000fc80000000008 */
[----:B------:R-:W-:-:S07]  /*07e0*/  FMUL R0, R8, R9 ;  /* 0x0000000908007220 */ /* 0x000fce0000400000 */
.L_x_2:
[----:B------:R-:W-:Y:S05]  /*07f0*/  BSYNC.RECONVERGENT B0 ;  /* 0x0000000000007941 */ /* 0x000fea0003800200 */
.L_x_0:
[----:B------:R-:W-:-:S04]  /*0800*/  FFMA R0, R0, -1.4142135381698608398, RZ ;  /* 0xbfb504f300007823 */ /* 0x000fc800000000ff */
[----:B------:R-:W-:-:S04]  /*0810*/  FFMA R0, R5, R4, R0 ;  /* 0x0000000405007223 */ /* 0x000fc80000000000 */
[----:B------:R-:W-:-:S05]  /*0820*/  FMUL R5, R5, R0 ;  /* 0x0000000005057220 */ /* 0x000fca0000400000 */
[----:B------:R-:W-:Y:S01]  /*0830*/  STG.E desc[UR4][R2.64], R5 ;  /* 0x0000000502007986 */ /* 0x000fe2000c101904 */
[----:B------:R-:W-:Y:S05]  /*0840*/  EXIT ;  /* 0x000000000000794d */ /* 0x000fea0003800000 */
.L_x_3:
[----:B------:R-:W-:-:S00]  /*0850*/  BRA `(.L_x_3) ;  /* 0xfffffffc00fc7947 */ /* 0x000fc0000383ffff */
[----:B------:R-:W-:-:S00]  /*0860*/  NOP ;  /* 0x0000000000007918 */ /* 0x000fc00000000000 */
        /* <DEDUP_REMOVED lines=9> */
.L_x_4:


//--------------------- .nv.shared.reserved.0     --------------------------
	.section	.nv.shared.reserved.0,"aw",@nobits
	.weak		__nv_reservedSMEM_offset_0_alias
	.size		__nv_reservedSMEM_offset_0_alias, 0, 64
	.other		__nv_reservedSMEM_offset_0_alias,@"STO_CUDA_RESERVED_SHARED STV_DEFAULT"
__nv_reservedSMEM_offset_0_alias:
	.zero		0
	.zero		64


//--------------------- .nv.constant0.cuda_onesided_unitvar_tnorm --------------------------
	.section	.nv.constant0.cuda_onesided_unitvar_tnorm,"a",@progbits
	.sectionflags	@""
	.align	4
.nv.constant0.cuda_onesided_unitvar_tnorm:
	.zero		928


//--------------------- SYMBOLS --------------------------

	.type		.nv.reservedSmem.offset0,@object
	.size		.nv.reservedSmem.offset0,0x4
